	.headerflags	@"EF_CUDA_TEXMODE_UNIFIED EF_CUDA_64BIT_ADDRESS EF_CUDA_ACCELERATORS EF_CUDA_SM90 EF_CUDA_VIRTUAL_SM(EF_CUDA_SM90)"
	.elftype	@"ET_EXEC"


//--------------------- .nv.info                  --------------------------
	.section	.nv.info,"",@"SHT_CUDA_INFO"
	.align	4


	//----- nvinfo : EIATTR_REGCOUNT
	.align		4
        /*0000*/ 	.byte	0x04, 0x2f
        /*0002*/ 	.short	(.L_2 - .L_1)
	.align		4
.L_1:
        /*0004*/ 	.word	index@(triton_per_fused__native_batch_norm_legit_relu_0)
        /*0008*/ 	.word	0x00000016


	//----- nvinfo : EIATTR_MIN_STACK_SIZE
	.align		4
.L_2:
        /*000c*/ 	.byte	0x04, 0x12
        /*000e*/ 	.short	(.L_4 - .L_3)
	.align		4
.L_3:
        /*0010*/ 	.word	index@(triton_per_fused__native_batch_norm_legit_relu_0)
        /*0014*/ 	.word	0x00000000


	//----- nvinfo : EIATTR_FRAME_SIZE
	.align		4
.L_4:
        /*0018*/ 	.byte	0x04, 0x11
        /*001a*/ 	.short	(.L_6 - .L_5)
	.align		4
.L_5:
        /*001c*/ 	.word	index@(triton_per_fused__native_batch_norm_legit_relu_0)
        /*0020*/ 	.word	0x00000000


	//----- nvinfo : EIATTR_MIN_STACK_SIZE
	.align		4
.L_6:
        /*0024*/ 	.byte	0x04, 0x12
        /*0026*/ 	.short	(.L_8 - .L_7)
	.align		4
.L_7:
        /*0028*/ 	.word	index@(triton_per_fused__native_batch_norm_legit_relu_0)
        /*002c*/ 	.word	0x00000000
.L_8:


//--------------------- .nv.info.triton_per_fused__native_batch_norm_legit_relu_0 --------------------------
	.section	.nv.info.triton_per_fused__native_batch_norm_legit_relu_0,"",@"SHT_CUDA_INFO"
	.sectionflags	@""
	.align	4


	//----- nvinfo : EIATTR_CUDA_API_VERSION
	.align		4
        /*0000*/ 	.byte	0x04, 0x37
        /*0002*/ 	.short	(.L_10 - .L_9)
.L_9:
        /*0004*/ 	.word	0x0000007c


	//----- nvinfo : EIATTR_KPARAM_INFO
	.align		4
.L_10:
        /*0008*/ 	.byte	0x04, 0x17
        /*000a*/ 	.short	(.L_12 - .L_11)
.L_11:
        /*000c*/ 	.word	0x00000000
        /*0010*/ 	.short	0x0005
        /*0012*/ 	.short	0x0024
        /*0014*/ 	.byte	0x00, 0xf0, 0x11, 0x00


	//----- nvinfo : EIATTR_KPARAM_INFO
	.align		4
.L_12:
        /*0018*/ 	.byte	0x04, 0x17
        /*001a*/ 	.short	(.L_14 - .L_13)
.L_13:
        /*001c*/ 	.word	0x00000000
        /*0020*/ 	.short	0x0004
        /*0022*/ 	.short	0x0020
        /*0024*/ 	.byte	0x00, 0xf0, 0x11, 0x00


	//----- nvinfo : EIATTR_KPARAM_INFO
	.align		4
.L_14:
        /*0028*/ 	.byte	0x04, 0x17
        /*002a*/ 	.short	(.L_16 - .L_15)
.L_15:
        /*002c*/ 	.word	0x00000000
        /*0030*/ 	.short	0x0003
        /*0032*/ 	.short	0x0018
        /*0034*/ 	.byte	0x00, 0xf4, 0x21, 0x00


	//----- nvinfo : EIATTR_KPARAM_INFO
	.align		4
.L_16:
        /*0038*/ 	.byte	0x04, 0x17
        /*003a*/ 	.short	(.L_18 - .L_17)
.L_17:
        /*003c*/ 	.word	0x00000000
        /*0040*/ 	.short	0x0002
        /*0042*/ 	.short	0x0010
        /*0044*/ 	.byte	0x00, 0xf4, 0x21, 0x00


	//----- nvinfo : EIATTR_KPARAM_INFO
	.align		4
.L_18:
        /*0048*/ 	.byte	0x04, 0x17
        /*004a*/ 	.short	(.L_20 - .L_19)
.L_19:
        /*004c*/ 	.word	0x00000000
        /*0050*/ 	.short	0x0001
        /*0052*/ 	.short	0x0008
        /*0054*/ 	.byte	0x00, 0xf4, 0x21, 0x00


	//----- nvinfo : EIATTR_KPARAM_INFO
	.align		4
.L_20:
        /*0058*/ 	.byte	0x04, 0x17
        /*005a*/ 	.short	(.L_22 - .L_21)
.L_21:
        /*005c*/ 	.word	0x00000000
        /*0060*/ 	.short	0x0000
        /*0062*/ 	.short	0x0000
        /*0064*/ 	.byte	0x00, 0xf4, 0x21, 0x00


	//----- nvinfo : EIATTR_SPARSE_MMA_MASK
	.align		4
.L_22:
        /*0068*/ 	.byte	0x03, 0x50
        /*006a*/ 	.short	0x0000


	//----- nvinfo : EIATTR_MAXREG_COUNT
	.align		4
        /*006c*/ 	.byte	0x03, 0x1b
        /*006e*/ 	.short	0x00ff


	//----- nvinfo : EIATTR_COOP_GROUP_MASK_REGIDS
	.align		4
        /*0070*/ 	.byte	0x04, 0x29
        /*0072*/ 	.short	(.L_24 - .L_23)


	//   ....[0]....
.L_23:
        /*0074*/ 	.word	0xffffffff


	//   ....[1]....
        /*0078*/ 	.word	0xffffffff


	//   ....[2]....
        /*007c*/ 	.word	0xffffffff


	//   ....[3]....
        /*0080*/ 	.word	0xffffffff


	//   ....[4]....
        /*0084*/ 	.word	0xffffffff


	//   ....[5]....
        /*0088*/ 	.word	0xffffffff


	//   ....[6]....
        /*008c*/ 	.word	0xffffffff


	//   ....[7]....
        /*0090*/ 	.word	0xffffffff


	//   ....[8]....
        /*0094*/ 	.word	0xffffffff


	//   ....[9]....
        /*0098*/ 	.word	0xffffffff


	//   ....[10]....
        /*009c*/ 	.word	0xffffffff


	//   ....[11]....
        /*00a0*/ 	.word	0xffffffff


	//   ....[12]....
        /*00a4*/ 	.word	0xffffffff


	//   ....[13]....
        /*00a8*/ 	.word	0xffffffff


	//   ....[14]....
        /*00ac*/ 	.word	0xffffffff


	//   ....[15]....
        /*00b0*/ 	.word	0xffffffff


	//----- nvinfo : EIATTR_COOP_GROUP_INSTR_OFFSETS
	.align		4
.L_24:
        /*00b4*/ 	.byte	0x04, 0x28
        /*00b6*/ 	.short	(.L_26 - .L_25)


	//   ....[0]....
.L_25:
        /*00b8*/ 	.word	0x00000130


	//   ....[1]....
        /*00bc*/ 	.word	0x00000150


	//   ....[2]....
        /*00c0*/ 	.word	0x00000170


	//   ....[3]....
        /*00c4*/ 	.word	0x00000190


	//   ....[4]....
        /*00c8*/ 	.word	0x000001b0


	//   ....[5]....
        /*00cc*/ 	.word	0x000001d0


	//   ....[6]....
        /*00d0*/ 	.word	0x000001f0


	//   ....[7]....
        /*00d4*/ 	.word	0x00000210


	//   ....[8]....
        /*00d8*/ 	.word	0x00000290


	//   ....[9]....
        /*00dc*/ 	.word	0x000002d0


	//   ....[10]....
        /*00e0*/ 	.word	0x00000300


	//   ....[11]....
        /*00e4*/ 	.word	0x00000320


	//   ....[12]....
        /*00e8*/ 	.word	0x00000340


	//   ....[13]....
        /*00ec*/ 	.word	0x00000370


	//   ....[14]....
        /*00f0*/ 	.word	0x00000390


	//   ....[15]....
        /*00f4*/ 	.word	0x000003d0


	//----- nvinfo : EIATTR_EXIT_INSTR_OFFSETS
	.align		4
.L_26:
        /*00f8*/ 	.byte	0x04, 0x1c
        /*00fa*/ 	.short	(.L_28 - .L_27)


	//   ....[0]....
.L_27:
        /*00fc*/ 	.word	0x000004c0


	//   ....[1]....
        /*0100*/ 	.word	0x000004e0


	//----- nvinfo : EIATTR_REQNTID
	.align		4
.L_28:
        /*0104*/ 	.byte	0x04, 0x10
        /*0106*/ 	.short	(.L_30 - .L_29)
.L_29:
        /*0108*/ 	.word	0x00000040
        /*010c*/ 	.word	0x00000001
        /*0110*/ 	.word	0x00000001


	//----- nvinfo : EIATTR_CBANK_PARAM_SIZE
	.align		4
.L_30:
        /*0114*/ 	.byte	0x03, 0x19
        /*0116*/ 	.short	0x0028


	//----- nvinfo : EIATTR_PARAM_CBANK
	.align		4
        /*0118*/ 	.byte	0x04, 0x0a
        /*011a*/ 	.short	(.L_32 - .L_31)
	.align		4
.L_31:
        /*011c*/ 	.word	index@(.nv.constant0.triton_per_fused__native_batch_norm_legit_relu_0)
        /*0120*/ 	.short	0x0210
        /*0122*/ 	.short	0x0028


	//----- nvinfo : EIATTR_SW_WAR
	.align		4
.L_32:
        /*0124*/ 	.byte	0x04, 0x36
        /*0126*/ 	.short	(.L_34 - .L_33)
.L_33:
        /*0128*/ 	.word	0x00000008
.L_34:


//--------------------- .nv.callgraph             --------------------------
	.section	.nv.callgraph,"",@"SHT_CUDA_CALLGRAPH"
	.align	4
	.sectionentsize	8
	.align		4
        /*0000*/ 	.word	0x00000000
	.align		4
        /*0004*/ 	.word	0xffffffff
	.align		4
        /*0008*/ 	.word	0x00000000
	.align		4
        /*000c*/ 	.word	0xfffffffe
	.align		4
        /*0010*/ 	.word	0x00000000
	.align		4
        /*0014*/ 	.word	0xfffffffd
	.align		4
        /*0018*/ 	.word	0x00000000
	.align		4
        /*001c*/ 	.word	0xfffffffc


//--------------------- .nv.constant4             --------------------------
	.section	.nv.constant4,"a",@progbits
	.align	8
	.align		8
.nv.constant4:
        /*0000*/ 	.dword	_$_str


//--------------------- .text.triton_per_fused__native_batch_norm_legit_relu_0 --------------------------
	.section	.text.triton_per_fused__native_batch_norm_legit_relu_0,"ax",@progbits
	.align	128
        .global         triton_per_fused__native_batch_norm_legit_relu_0
        .type           triton_per_fused__native_batch_norm_legit_relu_0,@function
        .size           triton_per_fused__native_batch_norm_legit_relu_0,(.L_x_1 - triton_per_fused__native_batch_norm_legit_relu_0)
        .other          triton_per_fused__native_batch_norm_legit_relu_0,@"STO_CUDA_ENTRY STV_DEFAULT"
triton_per_fused__native_batch_norm_legit_relu_0:
.text.triton_per_fused__native_batch_norm_legit_relu_0:
[----:B------:R-:W0:Y:S02]  /*0000*/  LDC R1, c[0x0][0x28] ;  /* 0x00000a00ff017b82 */ /* 0x000e240000000800 */
[----:B------:R-:W1:Y:S01]  /*0010*/  S2R R12, SR_TID.X ;  /* 0x00000000000c7919 */ /* 0x000e620000002100 */
[----:B------:R-:W2:Y:S01]  /*0020*/  LDC.64 R4, c[0x0][0x210] ;  /* 0x00008400ff047b82 */ /* 0x000ea20000000a00 */
[----:B------:R-:W-:Y:S01]  /*0030*/  ULDC.64 UR4, c[0x0][0x208] ;  /* 0x0000820000047ab9 */ /* 0x000fe20000000a00 */
[----:B------:R-:W3:Y:S01]  /*0040*/  S2R R0, SR_CTAID.X ;  /* 0x0000000000007919 */ /* 0x000ee20000002500 */
[----:B------:R-:W-:Y:S02]  /*0050*/  MOV R6, RZ ;  /* 0x000000ff00067202 */ /* 0x000fe40000000f00 */
[----:B-1----:R-:W-:Y:S02]  /*0060*/  LOP3.LUT R3, R12, 0xf, RZ, 0xc0, !PT ;  /* 0x0000000f0c037812 */ /* 0x002fe400078ec0ff */
[C---:B---3--:R-:W-:Y:S02]  /*0070*/  ISETP.GE.AND P0, PT, R0.reuse, 0x200, PT ;  /* 0x000002000000780c */ /* 0x048fe40003f06270 */
[----:B------:R-:W-:Y:S01]  /*0080*/  LEA R2, R0, R3, 0x4 ;  /* 0x0000000300027211 */ /* 0x000fe200078e20ff */
[----:B------:R-:W-:-:S04]  /*0090*/  HFMA2.MMA R3, -RZ, RZ, 0, 0 ;  /* 0x00000000ff037435 */ /* 0x000fc800000001ff */
[----:B--2---:R-:W-:-:S06]  /*00a0*/  IMAD.WIDE R4, R2, 0x4, R4 ;  /* 0x0000000402047825 */ /* 0x004fcc00078e0204 */
[----:B------:R-:W2:Y:S04]  /*00b0*/  @!P0 LDG.E R3, desc[UR4][R4.64] ;  /* 0x0000000404038981 */ /* 0x000ea8000c1e1900 */
[----:B------:R-:W3:Y:S01]  /*00c0*/  @!P0 LDG.E R6, desc[UR4][R4.64] ;  /* 0x0000000404068981 */ /* 0x000ee2000c1e1900 */
[----:B------:R-:W-:Y:S01]  /*00d0*/  HFMA2.MMA R19, -RZ, RZ, 1.375, 0 ;  /* 0x3d800000ff137435 */ /* 0x000fe200000001ff */
[----:B------:R-:W-:-:S04]  /*00e0*/  LOP3.LUT P1, RZ, R12, 0x3f, RZ, 0xc0, !PT ;  /* 0x0000003f0cff7812 */ /* 0x000fc8000782c0ff */
[----:B------:R-:W-:Y:S02]  /*00f0*/  ISETP.LT.AND P1, PT, R0, 0x200, !P1 ;  /* 0x000002000000780c */ /* 0x000fe40004f21270 */
[----:B--2---:R-:W-:-:S04]  /*0100*/  SEL R13, R3, RZ, !P0 ;  /* 0x000000ff030d7207 */ /* 0x004fc80004000000 */
[----:B------:R-:W-:Y:S02]  /*0110*/  FSEL R3, R13, RZ, !P0 ;  /* 0x000000ff0d037208 */ /* 0x000fe40004000000 */
[----:B---3--:R-:W-:-:S03]  /*0120*/  SEL R6, R6, RZ, !P0 ;  /* 0x000000ff06067207 */ /* 0x008fc60004000000 */
[----:B------:R-:W1:Y:S01]  /*0130*/  SHFL.BFLY PT, R8, R3, 0x8, 0x1f ;  /* 0x0d001f0003087f89 */ /* 0x000e6200000e0000 */
[----:B------:R-:W-:-:S05]  /*0140*/  FSEL R7, R6, RZ, !P0 ;  /* 0x000000ff06077208 */ /* 0x000fca0004000000 */
[----:B------:R-:W2:Y:S01]  /*0150*/  SHFL.BFLY PT, R10, R7, 0x8, 0x1f ;  /* 0x0d001f00070a7f89 */ /* 0x000ea200000e0000 */
[----:B-1----:R-:W-:-:S05]  /*0160*/  FADD R8, R3, R8 ;  /* 0x0000000803087221 */ /* 0x002fca0000000000 */
[----:B------:R-:W1:Y:S01]  /*0170*/  SHFL.BFLY PT, R9, R8, 0x4, 0x1f ;  /* 0x0c801f0008097f89 */ /* 0x000e6200000e0000 */
[----:B--2---:R-:W-:-:S05]  /*0180*/  FADD R10, R7, R10 ;  /* 0x0000000a070a7221 */ /* 0x004fca0000000000 */
        /* <DEDUP_REMOVED lines=9> */
[----:B-1----:R-:W-:-:S04]  /*0220*/  FADD R4, R5, R4 ;  /* 0x0000000405047221 */ /* 0x002fc80000000000 */
[----:B------:R-:W-:Y:S01]  /*0230*/  FFMA R4, R4, -0.0625, R13 ;  /* 0xbd80000004047823 */ /* 0x000fe2000000000d */
[----:B--2---:R-:W-:-:S03]  /*0240*/  FADD R3, R14, R3 ;  /* 0x000000030e037221 */ /* 0x004fc60000000000 */
[----:B------:R-:W-:Y:S01]  /*0250*/  FMUL R7, R4, R4 ;  /* 0x0000000404077220 */ /* 0x000fe20000400000 */
[----:B------:R-:W-:-:S04]  /*0260*/  FMUL R3, R3, 0.0625 ;  /* 0x3d80000003037820 */ /* 0x000fc80000400000 */
[----:B------:R-:W-:Y:S01]  /*0270*/  FSEL R7, R7, RZ, !P0 ;  /* 0x000000ff07077208 */ /* 0x000fe20004000000 */
[----:B------:R-:W-:-:S04]  /*0280*/  FADD R6, R6, -R3 ;  /* 0x8000000306067221 */ /* 0x000fc80000000000 */
[----:B------:R-:W1:Y:S01]  /*0290*/  SHFL.BFLY PT, R8, R7, 0x8, 0x1f ;  /* 0x0d001f0007087f89 */ /* 0x000e6200000e0000 */
[----:B------:R-:W-:-:S05]  /*02a0*/  FMUL R6, R6, R6 ;  /* 0x0000000606067220 */ /* 0x000fca0000400000 */
[----:B------:R-:W-:Y:S02]  /*02b0*/  FSEL R6, R6, RZ, !P0 ;  /* 0x000000ff06067208 */ /* 0x000fe40004000000 */
[----:B------:R-:W-:-:S03]  /*02c0*/  LOP3.LUT P0, RZ, R12, 0x30, RZ, 0xc0, !PT ;  /* 0x000000300cff7812 */ /* 0x000fc6000780c0ff */
[----:B------:R-:W2:Y:S01]  /*02d0*/  SHFL.BFLY PT, R9, R6, 0x8, 0x1f ;  /* 0x0d001f0006097f89 */ /* 0x000ea200000e0000 */
[----:B------:R-:W-:Y:S01]  /*02e0*/  ISETP.LT.AND P0, PT, R0, 0x200, !P0 ;  /* 0x000002000000780c */ /* 0x000fe20004701270 */
[----:B-1----:R-:W-:-:S05]  /*02f0*/  FADD R8, R7, R8 ;  /* 0x0000000807087221 */ /* 0x002fca0000000000 */
[----:B------:R-:W1:Y:S01]  /*0300*/  SHFL.BFLY PT, R5, R8, 0x4, 0x1f ;  /* 0x0c801f0008057f89 */ /* 0x000e6200000e0000 */
[----:B--2---:R-:W-:-:S05]  /*0310*/  FADD R9, R6, R9 ;  /* 0x0000000906097221 */ /* 0x004fca0000000000 */
[----:B------:R-:W2:Y:S01]  /*0320*/  SHFL.BFLY PT, R14, R9, 0x4, 0x1f ;  /* 0x0c801f00090e7f89 */ /* 0x000ea200000e0000 */
[----:B-1----:R-:W-:-:S05]  /*0330*/  FADD R5, R8, R5 ;  /* 0x0000000508057221 */ /* 0x002fca0000000000 */
[----:B------:R-:W1:Y:S01]  /*0340*/  SHFL.BFLY PT, R10, R5, 0x2, 0x1f ;  /* 0x0c401f00050a7f89 */ /* 0x000e6200000e0000 */
[----:B--2---:R-:W-:Y:S02]  /*0350*/  FADD R14, R9, R14 ;  /* 0x0000000e090e7221 */ /* 0x004fe40000000000 */
[----:B------:R-:W2:Y:S03]  /*0360*/  LDC.64 R8, c[0x0][0x220] ;  /* 0x00008800ff087b82 */ /* 0x000ea60000000a00 */
[----:B------:R-:W3:Y:S01]  /*0370*/  SHFL.BFLY PT, R7, R14, 0x2, 0x1f ;  /* 0x0c401f000e077f89 */ /* 0x000ee200000e0000 */
[----:B-1----:R-:W-:-:S05]  /*0380*/  FADD R13, R5, R10 ;  /* 0x0000000a050d7221 */ /* 0x002fca0000000000 */
[----:B------:R-:W1:Y:S01]  /*0390*/  SHFL.BFLY PT, R10, R13, 0x1, 0x1f ;  /* 0x0c201f000d0a7f89 */ /* 0x000e6200000e0000 */
[----:B--2---:R-:W-:-:S04]  /*03a0*/  IMAD.WIDE R8, R2, 0x4, R8 ;  /* 0x0000000402087825 */ /* 0x004fc800078e0208 */
[----:B---3--:R-:W-:Y:S02]  /*03b0*/  FADD R15, R14, R7 ;  /* 0x000000070e0f7221 */ /* 0x008fe40000000000 */
[----:B------:R-:W2:Y:S03]  /*03c0*/  LDC.64 R6, c[0x0][0x218] ;  /* 0x00008600ff067b82 */ /* 0x000ea60000000a00 */
[----:B------:R-:W3:Y:S01]  /*03d0*/  SHFL.BFLY PT, R16, R15, 0x1, 0x1f ;  /* 0x0c201f000f107f89 */ /* 0x000ee200000e0000 */
[----:B-1----:R-:W-:-:S04]  /*03e0*/  FADD R10, R13, R10 ;  /* 0x0000000a0d0a7221 */ /* 0x002fc80000000000 */
[----:B------:R-:W-:Y:S02]  /*03f0*/  FFMA R17, R10, R19, 9.9999997473787516356e-06 ;  /* 0x3727c5ac0a117423 */ /* 0x000fe40000000013 */
[----:B------:R-:W1:Y:S01]  /*0400*/  LDC.64 R10, c[0x0][0x228] ;  /* 0x00008a00ff0a7b82 */ /* 0x000e620000000a00 */
[----:B--2---:R-:W-:-:S03]  /*0410*/  IMAD.WIDE R6, R0, 0x4, R6 ;  /* 0x0000000400067825 */ /* 0x004fc600078e0206 */
[----:B------:R-:W2:Y:S01]  /*0420*/  MUFU.RSQ R17, R17 ;  /* 0x0000001100117308 */ /* 0x000ea20000001400 */
[----:B---3--:R-:W-:-:S04]  /*0430*/  FADD R16, R15, R16 ;  /* 0x000000100f107221 */ /* 0x008fc80000000000 */
[----:B------:R-:W-:-:S04]  /*0440*/  FFMA R16, R16, R19, 9.9999997473787516356e-06 ;  /* 0x3727c5ac10107423 */ /* 0x000fc80000000013 */
[----:B------:R-:W3:Y:S01]  /*0450*/  MUFU.RSQ R5, R16 ;  /* 0x0000001000057308 */ /* 0x000ee20000001400 */
[----:B--2---:R-:W-:-:S05]  /*0460*/  FMUL R4, R4, R17 ;  /* 0x0000001104047220 */ /* 0x004fca0000400000 */
[----:B------:R-:W-:Y:S01]  /*0470*/  FSETP.GEU.AND P2, PT, R4, RZ, PT ;  /* 0x000000ff0400720b */ /* 0x000fe20003f4e000 */
[----:B-1----:R-:W-:-:S03]  /*0480*/  IMAD.WIDE R10, R0, 0x4, R10 ;  /* 0x00000004000a7825 */ /* 0x002fc600078e020a */
[----:B------:R-:W-:-:S05]  /*0490*/  FSEL R13, R4, RZ, P2 ;  /* 0x000000ff040d7208 */ /* 0x000fca0001000000 */
[----:B------:R1:W-:Y:S04]  /*04a0*/  @P0 STG.E desc[UR4][R8.64], R13 ;  /* 0x0000000d08000986 */ /* 0x0003e8000c101904 */
[----:B---3--:R1:W-:Y:S01]  /*04b0*/  @P1 STG.E desc[UR4][R10.64], R5 ;  /* 0x000000050a001986 */ /* 0x0083e2000c101904 */
[----:B------:R-:W-:Y:S05]  /*04c0*/  @!P1 EXIT ;  /* 0x000000000000994d */ /* 0x000fea0003800000 */
[----:B------:R-:W-:Y:S01]  /*04d0*/  STG.E desc[UR4][R6.64], R3 ;  /* 0x0000000306007986 */ /* 0x000fe2000c101904 */
[----:B------:R-:W-:Y:S05]  /*04e0*/  EXIT ;  /* 0x000000000000794d */ /* 0x000fea0003800000 */
.L_x_0:
[----:B------:R-:W-:-:S00]  /*04f0*/  BRA `(.L_x_0) ;  /* 0xfffffffc00fc7947 */ /* 0x000fc0000383ffff */
[----:B------:R-:W-:-:S00]  /*0500*/  NOP ;  /* 0x0000000000007918 */ /* 0x000fc00000000000 */
[----:B------:R-:W-:-:S00]  /*0510*/  NOP ;  /* 0x0000000000007918 */ /* 0x000fc00000000000 */
[----:B------:R-:W-:-:S00]  /*0520*/  NOP ;  /* 0x0000000000007918 */ /* 0x000fc00000000000 */
[----:B------:R-:W-:-:S00]  /*0530*/  NOP ;  /* 0x0000000000007918 */ /* 0x000fc00000000000 */
[----:B------:R-:W-:-:S00]  /*0540*/  NOP ;  /* 0x0000000000007918 */ /* 0x000fc00000000000 */
[----:B------:R-:W-:-:S00]  /*0550*/  NOP ;  /* 0x0000000000007918 */ /* 0x000fc00000000000 */
[----:B------:R-:W-:-:S00]  /*0560*/  NOP ;  /* 0x0000000000007918 */ /* 0x000fc00000000000 */
[----:B------:R-:W-:-:S00]  /*0570*/  NOP ;  /* 0x0000000000007918 */ /* 0x000fc00000000000 */
.L_x_1:


//--------------------- .nv.global.init           --------------------------
	.section	.nv.global.init,"aw",@progbits
.nv.global.init:
	.type		_$_str,@object
	.size		_$_str,(.L_0 - _$_str)
_$_str:
        /*0000*/ 	.byte	0x5f, 0x5f, 0x43, 0x55, 0x44, 0x41, 0x5f, 0x46, 0x54, 0x5a, 0x00
.L_0:


//--------------------- .nv.constant0.triton_per_fused__native_batch_norm_legit_relu_0 --------------------------
	.section	.nv.constant0.triton_per_fused__native_batch_norm_legit_relu_0,"a",@progbits
	.sectionflags	@""
	.align	4
.nv.constant0.triton_per_fused__native_batch_norm_legit_relu_0:
	.zero		568
